//
// Generated by NVIDIA NVVM Compiler
//
// Compiler Build ID: CL-36424714
// Cuda compilation tools, release 13.0, V13.0.88
// Based on NVVM 20.0.0
//

.version 9.0
.target sm_100
.address_size 64

	// .globl	_Z10add_kernelPiS_S_

.visible .entry _Z10add_kernelPiS_S_(
	.param .u64 .ptr .align 1 _Z10add_kernelPiS_S__param_0,
	.param .u64 .ptr .align 1 _Z10add_kernelPiS_S__param_1,
	.param .u64 .ptr .align 1 _Z10add_kernelPiS_S__param_2
)
{
	.reg .b32 	%r<5>;
	.reg .b64 	%rd<11>;

	ld.param.u64 	%rd1, [_Z10add_kernelPiS_S__param_0];
	ld.param.u64 	%rd2, [_Z10add_kernelPiS_S__param_1];
	ld.param.u64 	%rd3, [_Z10add_kernelPiS_S__param_2];
	cvta.to.global.u64 	%rd4, %rd3;
	cvta.to.global.u64 	%rd5, %rd2;
	cvta.to.global.u64 	%rd6, %rd1;
	mov.u32 	%r1, %tid.x;
	mul.wide.u32 	%rd7, %r1, 4;
	add.s64 	%rd8, %rd6, %rd7;
	ld.global.u32 	%r2, [%rd8];
	add.s64 	%rd9, %rd5, %rd7;
	ld.global.u32 	%r3, [%rd9];
	add.s32 	%r4, %r3, %r2;
	add.s64 	%rd10, %rd4, %rd7;
	st.global.u32 	[%rd10], %r4;
	ret;

}


// ===== COMPILED SASS (sm_100) =====

	.target	sm_100

	.elftype	@"ET_EXEC"


//--------------------- .note.nv.tkinfo           --------------------------
	.section	.note.nv.tkinfo,"",@"SHT_NOTE"
	.sectionflags	@"SHF_NOTE_NV_TKINFO"
	.tkinfo
        /*0018*/ 	.word	0x00000002
        /*0030*/ 	.string	""
        /*0030*/ 	.string	"ptxas"
        /*0030*/ 	.string	"Cuda compilation tools, release 13.0, V13.0.88"
        /*0030*/ 	.string	"Build cuda_13.0.r13.0/compiler.36424714_0"
        /*0030*/ 	.string	"-arch sm_100 -m 64 "



//--------------------- .note.nv.cuinfo           --------------------------
	.section	.note.nv.cuinfo,"",@"SHT_NOTE"
	.sectionflags	@"SHF_NOTE_NV_CUINFO"
        /*0018*/ 	.short	0x0002
        /*001a*/ 	.short	0x0064
        /*001c*/ 	.short	0x0082
	.zero		2


//--------------------- .nv.info                  --------------------------
	.section	.nv.info,"",@"SHT_CUDA_INFO"
	.align	4


	//----- nvinfo : EIATTR_REGCOUNT
	.align		4
        /*0000*/ 	.byte	0x04, 0x2f
        /*0002*/ 	.short	(.L_1 - .L_0)
	.align		4
.L_0:
        /*0004*/ 	.word	index@(_Z10add_kernelPiS_S_)
        /*0008*/ 	.word	0x0000000c


	//----- nvinfo : EIATTR_FRAME_SIZE
	.align		4
.L_1:
        /*000c*/ 	.byte	0x04, 0x11
        /*000e*/ 	.short	(.L_3 - .L_2)
	.align		4
.L_2:
        /*0010*/ 	.word	index@(_Z10add_kernelPiS_S_)
        /*0014*/ 	.word	0x00000000


	//----- nvinfo : EIATTR_MIN_STACK_SIZE
	.align		4
.L_3:
        /*0018*/ 	.byte	0x04, 0x12
        /*001a*/ 	.short	(.L_5 - .L_4)
	.align		4
.L_4:
        /*001c*/ 	.word	index@(_Z10add_kernelPiS_S_)
        /*0020*/ 	.word	0x00000000
.L_5:


//--------------------- .nv.compat                --------------------------
	.section	.nv.compat,"",@"SHT_CUDA_COMPAT_INFO"
	.align	4
        /*0000*/ 	.byte	0x02, 0x09, 0x00, 0x00, 0x02, 0x02, 0x01, 0x00, 0x02, 0x05, 0x05, 0x00, 0x03, 0x07, 0x01, 0x01
        /*0010*/ 	.byte	0x02, 0x03, 0x00, 0x00, 0x02, 0x06, 0x01, 0x00, 0x04, 0x0b, 0x08, 0x00, 0x09, 0x00, 0x00, 0x00
        /*0020*/ 	.byte	0x00, 0x00, 0x00, 0x00


//--------------------- .nv.info._Z10add_kernelPiS_S_ --------------------------
	.section	.nv.info._Z10add_kernelPiS_S_,"",@"SHT_CUDA_INFO"
	.sectionflags	@""
	.align	4


	//----- nvinfo : EIATTR_CUDA_API_VERSION
	.align		4
        /*0000*/ 	.byte	0x04, 0x37
        /*0002*/ 	.short	(.L_7 - .L_6)
.L_6:
        /*0004*/ 	.word	0x00000082


	//----- nvinfo : EIATTR_KPARAM_INFO
	.align		4
.L_7:
        /*0008*/ 	.byte	0x04, 0x17
        /*000a*/ 	.short	(.L_9 - .L_8)
.L_8:
        /*000c*/ 	.word	0x00000000
        /*0010*/ 	.short	0x0002
        /*0012*/ 	.short	0x0010
        /*0014*/ 	.byte	0x00, 0xf5, 0x21, 0x00


	//----- nvinfo : EIATTR_KPARAM_INFO
	.align		4
.L_9:
        /*0018*/ 	.byte	0x04, 0x17
        /*001a*/ 	.short	(.L_11 - .L_10)
.L_10:
        /*001c*/ 	.word	0x00000000
        /*0020*/ 	.short	0x0001
        /*0022*/ 	.short	0x0008
        /*0024*/ 	.byte	0x00, 0xf5, 0x21, 0x00


	//----- nvinfo : EIATTR_KPARAM_INFO
	.align		4
.L_11:
        /*0028*/ 	.byte	0x04, 0x17
        /*002a*/ 	.short	(.L_13 - .L_12)
.L_12:
        /*002c*/ 	.word	0x00000000
        /*0030*/ 	.short	0x0000
        /*0032*/ 	.short	0x0000
        /*0034*/ 	.byte	0x00, 0xf5, 0x21, 0x00


	//----- nvinfo : EIATTR_SPARSE_MMA_MASK
	.align		4
.L_13:
        /*0038*/ 	.byte	0x03, 0x50
        /*003a*/ 	.short	0x0000


	//----- nvinfo : EIATTR_MAXREG_COUNT
	.align		4
        /*003c*/ 	.byte	0x03, 0x1b
        /*003e*/ 	.short	0x00ff


	//----- nvinfo : EIATTR_MERCURY_ISA_VERSION
	.align		4
        /*0040*/ 	.byte	0x03, 0x5f
        /*0042*/ 	.short	0x0101


	//----- nvinfo : EIATTR_VRC_CTA_INIT_COUNT
	.align		4
        /*0044*/ 	.byte	0x02, 0x4a
	.zero		1
	.zero		1


	//----- nvinfo : EIATTR_EXIT_INSTR_OFFSETS
	.align		4
        /*0048*/ 	.byte	0x04, 0x1c
        /*004a*/ 	.short	(.L_15 - .L_14)


	//   ....[0]....
.L_14:
        /*004c*/ 	.word	0x000000d0


	//----- nvinfo : EIATTR_CBANK_PARAM_SIZE
	.align		4
.L_15:
        /*0050*/ 	.byte	0x03, 0x19
        /*0052*/ 	.short	0x0018


	//----- nvinfo : EIATTR_PARAM_CBANK
	.align		4
        /*0054*/ 	.byte	0x04, 0x0a
        /*0056*/ 	.short	(.L_17 - .L_16)
	.align		4
.L_16:
        /*0058*/ 	.word	index@(.nv.constant0._Z10add_kernelPiS_S_)
        /*005c*/ 	.short	0x0380
        /*005e*/ 	.short	0x0018


	//----- nvinfo : EIATTR_SW_WAR
	.align		4
.L_17:
        /*0060*/ 	.byte	0x04, 0x36
        /*0062*/ 	.short	(.L_19 - .L_18)
.L_18:
        /*0064*/ 	.word	0x00000008
.L_19:


//--------------------- .nv.callgraph             --------------------------
	.section	.nv.callgraph,"",@"SHT_CUDA_CALLGRAPH"
	.align	4
	.sectionentsize	8
	.align		4
        /*0000*/ 	.word	0x00000000
	.align		4
        /*0004*/ 	.word	0xffffffff
	.align		4
        /*0008*/ 	.word	0x00000000
	.align		4
        /*000c*/ 	.word	0xfffffffe
	.align		4
        /*0010*/ 	.word	0x00000000
	.align		4
        /*0014*/ 	.word	0xfffffffd
	.align		4
        /*0018*/ 	.word	0x00000000
	.align		4
        /*001c*/ 	.word	0xfffffffc


//--------------------- .text._Z10add_kernelPiS_S_ --------------------------
	.section	.text._Z10add_kernelPiS_S_,"ax",@progbits
	.align	128
        .global         _Z10add_kernelPiS_S_
        .type           _Z10add_kernelPiS_S_,@function
        .size           _Z10add_kernelPiS_S_,(.L_x_1 - _Z10add_kernelPiS_S_)
        .other          _Z10add_kernelPiS_S_,@"STO_CUDA_ENTRY STV_DEFAULT"
_Z10add_kernelPiS_S_:
.text._Z10add_kernelPiS_S_:
[----:B------:R-:W-:Y:S01]  /*0000*/  LDC R1, c[0x0][0x37c] ;  /* 0x0000df00ff017b82 */ /* 0x000fe20000000800 */
[----:B------:R-:W0:Y:S07]  /*0010*/  S2R R9, SR_TID.X ;  /* 0x0000000000097919 */ /* 0x000e2e0000002100 */
[----:B------:R-:W0:Y:S01]  /*0020*/  LDC.64 R2, c[0x0][0x380] ;  /* 0x0000e000ff027b82 */ /* 0x000e220000000a00 */
[----:B------:R-:W1:Y:S07]  /*0030*/  LDCU.64 UR4, c[0x0][0x358] ;  /* 0x00006b00ff0477ac */ /* 0x000e6e0008000a00 */
[----:B------:R-:W2:Y:S08]  /*0040*/  LDC.64 R4, c[0x0][0x388] ;  /* 0x0000e200ff047b82 */ /* 0x000eb00000000a00 */
[----:B------:R-:W3:Y:S01]  /*0050*/  LDC.64 R6, c[0x0][0x390] ;  /* 0x0000e400ff067b82 */ /* 0x000ee20000000a00 */
[----:B0-----:R-:W-:-:S04]  /*0060*/  IMAD.WIDE.U32 R2, R9, 0x4, R2 ;  /* 0x0000000409027825 */ /* 0x001fc800078e0002 */
[C---:B--2---:R-:W-:Y:S02]  /*0070*/  IMAD.WIDE.U32 R4, R9.reuse, 0x4, R4 ;  /* 0x0000000409047825 */ /* 0x044fe400078e0004 */
[----:B-1----:R-:W2:Y:S04]  /*0080*/  LDG.E R2, desc[UR4][R2.64] ;  /* 0x0000000402027981 */ /* 0x002ea8000c1e1900 */
[----:B------:R-:W2:Y:S01]  /*0090*/  LDG.E R5, desc[UR4][R4.64] ;  /* 0x0000000404057981 */ /* 0x000ea2000c1e1900 */
[----:B---3--:R-:W-:Y:S01]  /*00a0*/  IMAD.WIDE.U32 R6, R9, 0x4, R6 ;  /* 0x0000000409067825 */ /* 0x008fe200078e0006 */
[----:B--2---:R-:W-:-:S05]  /*00b0*/  IADD3 R9, PT, PT, R2, R5, RZ ;  /* 0x0000000502097210 */ /* 0x004fca0007ffe0ff */
[----:B------:R-:W-:Y:S01]  /*00c0*/  STG.E desc[UR4][R6.64], R9 ;  /* 0x0000000906007986 */ /* 0x000fe2000c101904 */
[----:B------:R-:W-:Y:S05]  /*00d0*/  EXIT ;  /* 0x000000000000794d */ /* 0x000fea0003800000 */
.L_x_0:
[----:B------:R-:W-:-:S00]  /*00e0*/  BRA `(.L_x_0) ;  /* 0xfffffffc00fc7947 */ /* 0x000fc0000383ffff */
[----:B------:R-:W-:-:S00]  /*00f0*/  NOP ;  /* 0x0000000000007918 */ /* 0x000fc00000000000 */
        /* <DEDUP_REMOVED lines=8> */
.L_x_1:


//--------------------- .nv.shared.reserved.0     --------------------------
	.section	.nv.shared.reserved.0,"aw",@nobits
	.weak		__nv_reservedSMEM_offset_0_alias
	.size		__nv_reservedSMEM_offset_0_alias, 0, 64
	.other		__nv_reservedSMEM_offset_0_alias,@"STO_CUDA_RESERVED_SHARED STV_DEFAULT"
__nv_reservedSMEM_offset_0_alias:
	.zero		0
	.zero		64


//--------------------- .nv.constant0._Z10add_kernelPiS_S_ --------------------------
	.section	.nv.constant0._Z10add_kernelPiS_S_,"a",@progbits
	.sectionflags	@""
	.align	4
.nv.constant0._Z10add_kernelPiS_S_:
	.zero		920


//--------------------- SYMBOLS --------------------------

	.type		.nv.reservedSmem.offset0,@object
	.size		.nv.reservedSmem.offset0,0x4
